	.headerflags	@"EF_CUDA_TEXMODE_UNIFIED EF_CUDA_64BIT_ADDRESS EF_CUDA_ACCELERATORS EF_CUDA_SM90 EF_CUDA_VIRTUAL_SM(EF_CUDA_SM90)"
	.elftype	@"ET_EXEC"


//--------------------- .nv.info                  --------------------------
	.section	.nv.info,"",@"SHT_CUDA_INFO"
	.align	4


	//----- nvinfo : EIATTR_REGCOUNT
	.align		4
        /*0000*/ 	.byte	0x04, 0x2f
        /*0002*/ 	.short	(.L_3 - .L_2)
	.align		4
.L_2:
        /*0004*/ 	.word	index@(triton_poi_fused__native_batch_norm_legit_no_training_add_mul_sigmoid_20)
        /*0008*/ 	.word	0x0000001e


	//----- nvinfo : EIATTR_MIN_STACK_SIZE
	.align		4
.L_3:
        /*000c*/ 	.byte	0x04, 0x12
        /*000e*/ 	.short	(.L_5 - .L_4)
	.align		4
.L_4:
        /*0010*/ 	.word	index@(triton_poi_fused__native_batch_norm_legit_no_training_add_mul_sigmoid_20)
        /*0014*/ 	.word	0x00000000


	//----- nvinfo : EIATTR_FRAME_SIZE
	.align		4
.L_5:
        /*0018*/ 	.byte	0x04, 0x11
        /*001a*/ 	.short	(.L_7 - .L_6)
	.align		4
.L_6:
        /*001c*/ 	.word	index@(triton_poi_fused__native_batch_norm_legit_no_training_add_mul_sigmoid_20)
        /*0020*/ 	.word	0x00000000


	//----- nvinfo : EIATTR_MIN_STACK_SIZE
	.align		4
.L_7:
        /*0024*/ 	.byte	0x04, 0x12
        /*0026*/ 	.short	(.L_9 - .L_8)
	.align		4
.L_8:
        /*0028*/ 	.word	index@(triton_poi_fused__native_batch_norm_legit_no_training_add_mul_sigmoid_20)
        /*002c*/ 	.word	0x00000000
.L_9:


//--------------------- .nv.info.triton_poi_fused__native_batch_norm_legit_no_training_add_mul_sigmoid_20 --------------------------
	.section	.nv.info.triton_poi_fused__native_batch_norm_legit_no_training_add_mul_sigmoid_20,"",@"SHT_CUDA_INFO"
	.sectionflags	@""
	.align	4


	//----- nvinfo : EIATTR_CUDA_API_VERSION
	.align		4
        /*0000*/ 	.byte	0x04, 0x37
        /*0002*/ 	.short	(.L_11 - .L_10)
.L_10:
        /*0004*/ 	.word	0x0000007c


	//----- nvinfo : EIATTR_KPARAM_INFO
	.align		4
.L_11:
        /*0008*/ 	.byte	0x04, 0x17
        /*000a*/ 	.short	(.L_13 - .L_12)
.L_12:
        /*000c*/ 	.word	0x00000000
        /*0010*/ 	.short	0x0007
        /*0012*/ 	.short	0x0038
        /*0014*/ 	.byte	0x00, 0xf0, 0x11, 0x00


	//----- nvinfo : EIATTR_KPARAM_INFO
	.align		4
.L_13:
        /*0018*/ 	.byte	0x04, 0x17
        /*001a*/ 	.short	(.L_15 - .L_14)
.L_14:
        /*001c*/ 	.word	0x00000000
        /*0020*/ 	.short	0x0006
        /*0022*/ 	.short	0x0030
        /*0024*/ 	.byte	0x00, 0xf4, 0x21, 0x00


	//----- nvinfo : EIATTR_KPARAM_INFO
	.align		4
.L_15:
        /*0028*/ 	.byte	0x04, 0x17
        /*002a*/ 	.short	(.L_17 - .L_16)
.L_16:
        /*002c*/ 	.word	0x00000000
        /*0030*/ 	.short	0x0005
        /*0032*/ 	.short	0x0028
        /*0034*/ 	.byte	0x00, 0xf4, 0x21, 0x00


	//----- nvinfo : EIATTR_KPARAM_INFO
	.align		4
.L_17:
        /*0038*/ 	.byte	0x04, 0x17
        /*003a*/ 	.short	(.L_19 - .L_18)
.L_18:
        /*003c*/ 	.word	0x00000000
        /*0040*/ 	.short	0x0004
        /*0042*/ 	.short	0x0020
        /*0044*/ 	.byte	0x00, 0xf4, 0x21, 0x00


	//----- nvinfo : EIATTR_KPARAM_INFO
	.align		4
.L_19:
        /*0048*/ 	.byte	0x04, 0x17
        /*004a*/ 	.short	(.L_21 - .L_20)
.L_20:
        /*004c*/ 	.word	0x00000000
        /*0050*/ 	.short	0x0003
        /*0052*/ 	.short	0x0018
        /*0054*/ 	.byte	0x00, 0xf4, 0x21, 0x00


	//----- nvinfo : EIATTR_KPARAM_INFO
	.align		4
.L_21:
        /*0058*/ 	.byte	0x04, 0x17
        /*005a*/ 	.short	(.L_23 - .L_22)
.L_22:
        /*005c*/ 	.word	0x00000000
        /*0060*/ 	.short	0x0002
        /*0062*/ 	.short	0x0010
        /*0064*/ 	.byte	0x00, 0xf4, 0x21, 0x00


	//----- nvinfo : EIATTR_KPARAM_INFO
	.align		4
.L_23:
        /*0068*/ 	.byte	0x04, 0x17
        /*006a*/ 	.short	(.L_25 - .L_24)
.L_24:
        /*006c*/ 	.word	0x00000000
        /*0070*/ 	.short	0x0001
        /*0072*/ 	.short	0x0008
        /*0074*/ 	.byte	0x00, 0xf4, 0x21, 0x00


	//----- nvinfo : EIATTR_KPARAM_INFO
	.align		4
.L_25:
        /*0078*/ 	.byte	0x04, 0x17
        /*007a*/ 	.short	(.L_27 - .L_26)
.L_26:
        /*007c*/ 	.word	0x00000000
        /*0080*/ 	.short	0x0000
        /*0082*/ 	.short	0x0000
        /*0084*/ 	.byte	0x00, 0xf4, 0x21, 0x00


	//----- nvinfo : EIATTR_SPARSE_MMA_MASK
	.align		4
.L_27:
        /*0088*/ 	.byte	0x03, 0x50
        /*008a*/ 	.short	0x0000


	//----- nvinfo : EIATTR_MAXREG_COUNT
	.align		4
        /*008c*/ 	.byte	0x03, 0x1b
        /*008e*/ 	.short	0x00ff


	//----- nvinfo : EIATTR_EXIT_INSTR_OFFSETS
	.align		4
        /*0090*/ 	.byte	0x04, 0x1c
        /*0092*/ 	.short	(.L_29 - .L_28)


	//   ....[0]....
.L_28:
        /*0094*/ 	.word	0x00000510


	//   ....[1]....
        /*0098*/ 	.word	0x00000530


	//----- nvinfo : EIATTR_REQNTID
	.align		4
.L_29:
        /*009c*/ 	.byte	0x04, 0x10
        /*009e*/ 	.short	(.L_31 - .L_30)
.L_30:
        /*00a0*/ 	.word	0x00000080
        /*00a4*/ 	.word	0x00000001
        /*00a8*/ 	.word	0x00000001


	//----- nvinfo : EIATTR_CBANK_PARAM_SIZE
	.align		4
.L_31:
        /*00ac*/ 	.byte	0x03, 0x19
        /*00ae*/ 	.short	0x003c


	//----- nvinfo : EIATTR_PARAM_CBANK
	.align		4
        /*00b0*/ 	.byte	0x04, 0x0a
        /*00b2*/ 	.short	(.L_33 - .L_32)
	.align		4
.L_32:
        /*00b4*/ 	.word	index@(.nv.constant0.triton_poi_fused__native_batch_norm_legit_no_training_add_mul_sigmoid_20)
        /*00b8*/ 	.short	0x0210
        /*00ba*/ 	.short	0x003c


	//----- nvinfo : EIATTR_SW_WAR
	.align		4
.L_33:
        /*00bc*/ 	.byte	0x04, 0x36
        /*00be*/ 	.short	(.L_35 - .L_34)
.L_34:
        /*00c0*/ 	.word	0x00000008
.L_35:


//--------------------- .nv.callgraph             --------------------------
	.section	.nv.callgraph,"",@"SHT_CUDA_CALLGRAPH"
	.align	4
	.sectionentsize	8
	.align		4
        /*0000*/ 	.word	0x00000000
	.align		4
        /*0004*/ 	.word	0xffffffff
	.align		4
        /*0008*/ 	.word	0x00000000
	.align		4
        /*000c*/ 	.word	0xfffffffe
	.align		4
        /*0010*/ 	.word	0x00000000
	.align		4
        /*0014*/ 	.word	0xfffffffd
	.align		4
        /*0018*/ 	.word	0x00000000
	.align		4
        /*001c*/ 	.word	0xfffffffc


//--------------------- .nv.constant4             --------------------------
	.section	.nv.constant4,"a",@progbits
	.align	8
	.align		8
.nv.constant4:
        /*0000*/ 	.dword	_$_str
	.align		8
        /*0008*/ 	.dword	_$_str_$_2


//--------------------- .text.triton_poi_fused__native_batch_norm_legit_no_training_add_mul_sigmoid_20 --------------------------
	.section	.text.triton_poi_fused__native_batch_norm_legit_no_training_add_mul_sigmoid_20,"ax",@progbits
	.align	128
        .global         triton_poi_fused__native_batch_norm_legit_no_training_add_mul_sigmoid_20
        .type           triton_poi_fused__native_batch_norm_legit_no_training_add_mul_sigmoid_20,@function
        .size           triton_poi_fused__native_batch_norm_legit_no_training_add_mul_sigmoid_20,(.L_x_1 - triton_poi_fused__native_batch_norm_legit_no_training_add_mul_sigmoid_20)
        .other          triton_poi_fused__native_batch_norm_legit_no_training_add_mul_sigmoid_20,@"STO_CUDA_ENTRY STV_DEFAULT"
triton_poi_fused__native_batch_norm_legit_no_training_add_mul_sigmoid_20:
.text.triton_poi_fused__native_batch_norm_legit_no_training_add_mul_sigmoid_20:
[----:B------:R-:W0:Y:S01]  /*0000*/  LDC R1, c[0x0][0x28] ;  /* 0x00000a00ff017b82 */ /* 0x000e220000000800 */
[----:B------:R-:W1:Y:S07]  /*0010*/  S2R R0, SR_TID.X ;  /* 0x0000000000007919 */ /* 0x000e6e0000002100 */
[----:B------:R-:W2:Y:S01]  /*0020*/  LDC.64 R10, c[0x0][0x230] ;  /* 0x00008c00ff0a7b82 */ /* 0x000ea20000000a00 */
[----:B------:R-:W-:Y:S01]  /*0030*/  CS2R R16, SRZ ;  /* 0x0000000000107805 */ /* 0x000fe2000001ff00 */
[----:B------:R-:W-:Y:S01]  /*0040*/  ULDC.64 UR4, c[0x0][0x208] ;  /* 0x0000820000047ab9 */ /* 0x000fe20000000a00 */
[----:B------:R-:W3:Y:S05]  /*0050*/  S2R R21, SR_CTAID.X ;  /* 0x0000000000157919 */ /* 0x000eea0000002500 */
[----:B------:R-:W4:Y:S08]  /*0060*/  LDC.64 R6, c[0x0][0x218] ;  /* 0x00008600ff067b82 */ /* 0x000f300000000a00 */
[----:B------:R-:W5:Y:S08]  /*0070*/  LDC.64 R8, c[0x0][0x228] ;  /* 0x00008a00ff087b82 */ /* 0x000f700000000a00 */
[----:B------:R-:W2:Y:S01]  /*0080*/  LDC.64 R12, c[0x0][0x220] ;  /* 0x00008800ff0c7b82 */ /* 0x000ea20000000a00 */
[----:B-1----:R-:W-:-:S07]  /*0090*/  SHF.L.U32 R0, R0, 0x1, RZ ;  /* 0x0000000100007819 */ /* 0x002fce00000006ff */
[----:B------:R-:W1:Y:S01]  /*00a0*/  LDC.64 R4, c[0x0][0x210] ;  /* 0x00008400ff047b82 */ /* 0x000e620000000a00 */
[----:B---3--:R-:W-:Y:S02]  /*00b0*/  SHF.R.S32.HI R2, RZ, 0x17, R21 ;  /* 0x00000017ff027819 */ /* 0x008fe40000011415 */
[----:B------:R-:W-:Y:S02]  /*00c0*/  LOP3.LUT R0, R0, 0xfe, RZ, 0xc0, !PT ;  /* 0x000000fe00007812 */ /* 0x000fe400078ec0ff */
[----:B------:R-:W-:-:S03]  /*00d0*/  SGXT R2, R2, 0x1 ;  /* 0x000000010202781a */ /* 0x000fc60000000200 */
[----:B------:R-:W3:Y:S01]  /*00e0*/  LDC.64 R18, c[0x0][0x238] ;  /* 0x00008e00ff127b82 */ /* 0x000ee20000000a00 */
[----:B------:R-:W-:-:S04]  /*00f0*/  LEA R21, R21, R0, 0x8 ;  /* 0x0000000015157211 */ /* 0x000fc800078e40ff */
[----:B------:R-:W-:Y:S02]  /*0100*/  LEA.HI R2, R2, R21, RZ, 0x4 ;  /* 0x0000001502027211 */ /* 0x000fe400078f20ff */
[----:B------:R-:W-:Y:S02]  /*0110*/  ISETP.GE.AND P4, PT, R21, 0xc00, PT ;  /* 0x00000c001500780c */ /* 0x000fe40003f86270 */
[----:B------:R-:W-:-:S05]  /*0120*/  SHF.R.S32.HI R15, RZ, 0x4, R2 ;  /* 0x00000004ff0f7819 */ /* 0x000fca0000011402 */
[----:B------:R-:W-:-:S05]  /*0130*/  IMAD.HI R0, R15, 0x2aaaaaab, RZ ;  /* 0x2aaaaaab0f007827 */ /* 0x000fca00078e02ff */
[----:B------:R-:W-:-:S04]  /*0140*/  SHF.R.U32.HI R3, RZ, 0x1f, R0 ;  /* 0x0000001fff037819 */ /* 0x000fc80000011600 */
[----:B------:R-:W-:Y:S02]  /*0150*/  LEA.HI R0, R0, R3, RZ, 0x1d ;  /* 0x0000000300007211 */ /* 0x000fe400078fe8ff */
[----:B------:R-:W3:Y:S03]  /*0160*/  LDC.64 R2, c[0x0][0x240] ;  /* 0x00009000ff027b82 */ /* 0x000ee60000000a00 */
[----:B------:R-:W-:-:S04]  /*0170*/  IMAD R23, R0, -0x30, R15 ;  /* 0xffffffd000177824 */ /* 0x000fc800078e020f */
[----:B--2---:R-:W-:-:S05]  /*0180*/  IMAD.WIDE R10, R23, 0x4, R10 ;  /* 0x00000004170a7825 */ /* 0x004fca00078e020a */
[----:B------:R-:W2:Y:S04]  /*0190*/  @!P4 LDG.E.EL R17, desc[UR4][R10.64] ;  /* 0x000000040a11c981 */ /* 0x000ea8000c2e1900 */
[----:B------:R1:W2:Y:S01]  /*01a0*/  @!P4 LDG.E.EL R16, desc[UR4][R10.64] ;  /* 0x000000040a10c981 */ /* 0x0002a2000c2e1900 */
[----:B----4-:R-:W-:Y:S01]  /*01b0*/  IMAD.WIDE R6, R15, 0x4, R6 ;  /* 0x000000040f067825 */ /* 0x010fe200078e0206 */
[----:B------:R-:W-:Y:S01]  /*01c0*/  CS2R R14, SRZ ;  /* 0x00000000000e7805 */ /* 0x000fe2000001ff00 */
[----:B------:R-:W-:Y:S01]  /*01d0*/  HFMA2.MMA R0, -RZ, RZ, 0, 0 ;  /* 0x00000000ff007435 */ /* 0x000fe200000001ff */
[----:B------:R-:W-:Y:S01]  /*01e0*/  MOV R20, RZ ;  /* 0x000000ff00147202 */ /* 0x000fe20000000f00 */
[----:B-----5:R-:W-:-:S04]  /*01f0*/  IMAD.WIDE R8, R23, 0x4, R8 ;  /* 0x0000000417087825 */ /* 0x020fc800078e0208 */
[C---:B0-----:R-:W-:Y:S01]  /*0200*/  IMAD.WIDE R12, R21.reuse, 0x4, R12 ;  /* 0x00000004150c7825 */ /* 0x041fe200078e020c */
[----:B-1----:R-:W-:Y:S01]  /*0210*/  CS2R R10, SRZ ;  /* 0x00000000000a7805 */ /* 0x002fe2000001ff00 */
[----:B------:R-:W4:Y:S02]  /*0220*/  @!P4 LDG.E.EL R15, desc[UR4][R8.64] ;  /* 0x00000004080fc981 */ /* 0x000f24000c2e1900 */
[----:B------:R-:W-:Y:S01]  /*0230*/  IMAD.WIDE R4, R21, 0x4, R4 ;  /* 0x0000000415047825 */ /* 0x000fe200078e0204 */
[----:B------:R-:W-:Y:S01]  /*0240*/  HFMA2.MMA R21, -RZ, RZ, 0, 0 ;  /* 0x00000000ff157435 */ /* 0x000fe200000001ff */
[----:B------:R0:W5:Y:S01]  /*0250*/  @!P4 LDG.E.EL R14, desc[UR4][R8.64] ;  /* 0x00000004080ec981 */ /* 0x000162000c2e1900 */
[----:B------:R-:W-:Y:S01]  /*0260*/  HFMA2.MMA R25, -RZ, RZ, 0, 0 ;  /* 0x00000000ff197435 */ /* 0x000fe200000001ff */
[----:B------:R-:W-:Y:S01]  /*0270*/  MOV R27, RZ ;  /* 0x000000ff001b7202 */ /* 0x000fe20000000f00 */
[C---:B---3--:R-:W-:Y:S01]  /*0280*/  IMAD.WIDE R18, R23.reuse, 0x4, R18 ;  /* 0x0000000417127825 */ /* 0x048fe200078e0212 */
[----:B------:R-:W4:Y:S03]  /*0290*/  @!P4 LDG.E.64 R10, desc[UR4][R12.64] ;  /* 0x000000040c0ac981 */ /* 0x000f26000c1e1b00 */
[----:B------:R-:W-:Y:S01]  /*02a0*/  IMAD.WIDE R2, R23, 0x4, R2 ;  /* 0x0000000417027825 */ /* 0x000fe200078e0202 */
[----:B------:R-:W-:Y:S01]  /*02b0*/  CS2R R22, SRZ ;  /* 0x0000000000167805 */ /* 0x000fe2000001ff00 */
[----:B------:R-:W3:Y:S01]  /*02c0*/  @!P4 LDG.E.EL R0, desc[UR4][R18.64] ;  /* 0x000000041200c981 */ /* 0x000ee2000c2e1900 */
[----:B0-----:R-:W-:-:S03]  /*02d0*/  MOV R8, RZ ;  /* 0x000000ff00087202 */ /* 0x001fc60000000f00 */
[----:B------:R-:W3:Y:S04]  /*02e0*/  @!P4 LDG.E.EL R20, desc[UR4][R18.64] ;  /* 0x000000041214c981 */ /* 0x000ee8000c2e1900 */
[----:B------:R-:W3:Y:S04]  /*02f0*/  @!P4 LDG.E.EL R27, desc[UR4][R2.64] ;  /* 0x00000004021bc981 */ /* 0x000ee8000c2e1900 */
[----:B------:R-:W3:Y:S04]  /*0300*/  @!P4 LDG.E.EL R21, desc[UR4][R2.64] ;  /* 0x000000040215c981 */ /* 0x000ee8000c2e1900 */
[----:B------:R-:W3:Y:S04]  /*0310*/  @!P4 LDG.E.64 R22, desc[UR4][R4.64] ;  /* 0x000000040416c981 */ /* 0x000ee8000c1e1b00 */
[----:B------:R-:W3:Y:S04]  /*0320*/  @!P4 LDG.E.EL R25, desc[UR4][R6.64] ;  /* 0x000000040619c981 */ /* 0x000ee8000c2e1900 */
[----:B------:R0:W3:Y:S02]  /*0330*/  @!P4 LDG.E.EL R8, desc[UR4][R6.64] ;  /* 0x000000040608c981 */ /* 0x0000e4000c2e1900 */
[----:B0-----:R-:W-:Y:S01]  /*0340*/  HFMA2.MMA R7, -RZ, RZ, 1.625, 0 ;  /* 0x3e800000ff077435 */ /* 0x001fe200000001ff */
[----:B--2---:R-:W-:Y:S01]  /*0350*/  FADD R17, R17, 9.9999997473787516356e-06 ;  /* 0x3727c5ac11117421 */ /* 0x004fe20000000000 */
[----:B------:R-:W-:-:S03]  /*0360*/  FADD R16, R16, 9.9999997473787516356e-06 ;  /* 0x3727c5ac10107421 */ /* 0x000fc60000000000 */
[----:B------:R-:W0:Y:S08]  /*0370*/  MUFU.SQRT R9, R17 ;  /* 0x0000001100097308 */ /* 0x000e300000002000 */
[----:B------:R-:W1:Y:S01]  /*0380*/  MUFU.SQRT R12, R16 ;  /* 0x00000010000c7308 */ /* 0x000e620000002000 */
[C---:B0-----:R-:W-:Y:S02]  /*0390*/  FSETP.GT.AND P0, PT, R9.reuse, 8.50705917302346158658e+37, PT ;  /* 0x7e8000000900780b */ /* 0x041fe40003f04000 */
[----:B------:R-:W-:-:S02]  /*03a0*/  FSETP.GEU.AND P2, PT, R9, 1.175494350822287508e-38, PT ;  /* 0x008000000900780b */ /* 0x000fc40003f4e000 */
[C---:B-1----:R-:W-:Y:S02]  /*03b0*/  FSETP.GT.AND P1, PT, R12.reuse, 8.50705917302346158658e+37, PT ;  /* 0x7e8000000c00780b */ /* 0x042fe40003f24000 */
[----:B------:R-:W-:-:S07]  /*03c0*/  FSETP.GEU.AND P3, PT, R12, 1.175494350822287508e-38, PT ;  /* 0x008000000c00780b */ /* 0x000fce0003f6e000 */
[----:B------:R-:W-:-:S04]  /*03d0*/  @P0 FMUL R9, R9, 0.25 ;  /* 0x3e80000009090820 */ /* 0x000fc80000400000 */
[----:B------:R-:W-:Y:S01]  /*03e0*/  @!P2 FMUL R9, R9, 16777216 ;  /* 0x4b8000000909a820 */ /* 0x000fe20000400000 */
[----:B------:R-:W-:-:S04]  /*03f0*/  @P1 FMUL R12, R12, 0.25 ;  /* 0x3e8000000c0c1820 */ /* 0x000fc80000400000 */
[----:B------:R-:W-:Y:S01]  /*0400*/  @!P3 FMUL R12, R12, 16777216 ;  /* 0x4b8000000c0cb820 */ /* 0x000fe20000400000 */
[----:B------:R-:W0:Y:S01]  /*0410*/  MUFU.RCP R9, R9 ;  /* 0x0000000900097308 */ /* 0x000e220000001000 */
[----:B------:R-:W-:-:S07]  /*0420*/  FSEL R2, R7, 1, P0 ;  /* 0x3f80000007027808 */ /* 0x000fce0000000000 */
[----:B------:R-:W1:Y:S01]  /*0430*/  MUFU.RCP R12, R12 ;  /* 0x0000000c000c7308 */ /* 0x000e620000001000 */
[----:B------:R-:W-:Y:S01]  /*0440*/  FSEL R7, R7, 1, P1 ;  /* 0x3f80000007077808 */ /* 0x000fe20000800000 */
[----:B------:R-:W-:-:S04]  /*0450*/  @!P2 FMUL R2, R2, 16777216 ;  /* 0x4b8000000202a820 */ /* 0x000fc80000400000 */
[----:B------:R-:W-:Y:S01]  /*0460*/  @!P3 FMUL R7, R7, 16777216 ;  /* 0x4b8000000707b820 */ /* 0x000fe20000400000 */
[----:B0-----:R-:W-:Y:S01]  /*0470*/  FMUL R3, R9, R2 ;  /* 0x0000000209037220 */ /* 0x001fe20000400000 */
[----:B----4-:R-:W-:Y:S01]  /*0480*/  FADD R10, -R15, R10 ;  /* 0x0000000a0f0a7221 */ /* 0x010fe20000000100 */
[----:B-----5:R-:W-:Y:S01]  /*0490*/  FADD R11, -R14, R11 ;  /* 0x0000000b0e0b7221 */ /* 0x020fe20000000100 */
[----:B-1----:R-:W-:Y:S02]  /*04a0*/  FMUL R2, R12, R7 ;  /* 0x000000070c027220 */ /* 0x002fe40000400000 */
[----:B------:R-:W-:Y:S02]  /*04b0*/  FMUL R10, R10, R3 ;  /* 0x000000030a0a7220 */ /* 0x000fe40000400000 */
[----:B------:R-:W-:Y:S02]  /*04c0*/  FMUL R2, R11, R2 ;  /* 0x000000020b027220 */ /* 0x000fe40000400000 */
[----:B---3--:R-:W-:-:S02]  /*04d0*/  FFMA R0, R10, R0, R27 ;  /* 0x000000000a007223 */ /* 0x008fc4000000001b */
[----:B------:R-:W-:Y:S02]  /*04e0*/  FFMA R21, R2, R20, R21 ;  /* 0x0000001402157223 */ /* 0x000fe40000000015 */
[----:B------:R-:W-:Y:S02]  /*04f0*/  FFMA R22, R25, R22, R0 ;  /* 0x0000001619167223 */ /* 0x000fe40000000000 */
[----:B------:R-:W-:Y:S01]  /*0500*/  FFMA R23, R8, R23, R21 ;  /* 0x0000001708177223 */ /* 0x000fe20000000015 */
[----:B------:R-:W-:Y:S06]  /*0510*/  @P4 EXIT ;  /* 0x000000000000494d */ /* 0x000fec0003800000 */
[----:B------:R-:W-:Y:S01]  /*0520*/  STG.E.64 desc[UR4][R4.64], R22 ;  /* 0x0000001604007986 */ /* 0x000fe2000c101b04 */
[----:B------:R-:W-:Y:S05]  /*0530*/  EXIT ;  /* 0x000000000000794d */ /* 0x000fea0003800000 */
.L_x_0:
[----:B------:R-:W-:-:S00]  /*0540*/  BRA `(.L_x_0) ;  /* 0xfffffffc00fc7947 */ /* 0x000fc0000383ffff */
[----:B------:R-:W-:-:S00]  /*0550*/  NOP ;  /* 0x0000000000007918 */ /* 0x000fc00000000000 */
        /* <DEDUP_REMOVED lines=10> */
.L_x_1:


//--------------------- .nv.global.init           --------------------------
	.section	.nv.global.init,"aw",@progbits
.nv.global.init:
	.type		_$_str,@object
	.size		_$_str,(_$_str_$_2 - _$_str)
_$_str:
        /*0000*/ 	.byte	0x5f, 0x5f, 0x43, 0x55, 0x44, 0x41, 0x5f, 0x46, 0x54, 0x5a, 0x00
	.type		_$_str_$_2,@object
	.size		_$_str_$_2,(.L_1 - _$_str_$_2)
_$_str_$_2:
        /*000b*/ 	.byte	0x5f, 0x5f, 0x43, 0x55, 0x44, 0x41, 0x5f, 0x50, 0x52, 0x45, 0x43, 0x5f, 0x53, 0x51, 0x52, 0x54
        /*001b*/ 	.byte	0x00
.L_1:


//--------------------- .nv.constant0.triton_poi_fused__native_batch_norm_legit_no_training_add_mul_sigmoid_20 --------------------------
	.section	.nv.constant0.triton_poi_fused__native_batch_norm_legit_no_training_add_mul_sigmoid_20,"a",@progbits
	.sectionflags	@""
	.align	4
.nv.constant0.triton_poi_fused__native_batch_norm_legit_no_training_add_mul_sigmoid_20:
	.zero		588
